	.headerflags	@"EF_CUDA_TEXMODE_UNIFIED EF_CUDA_64BIT_ADDRESS EF_CUDA_ACCELERATORS EF_CUDA_SM90 EF_CUDA_VIRTUAL_SM(EF_CUDA_SM90)"
	.elftype	@"ET_EXEC"


//--------------------- .nv.info                  --------------------------
	.section	.nv.info,"",@"SHT_CUDA_INFO"
	.align	4


	//----- nvinfo : EIATTR_REGCOUNT
	.align		4
        /*0000*/ 	.byte	0x04, 0x2f
        /*0002*/ 	.short	(.L_1 - .L_0)
	.align		4
.L_0:
        /*0004*/ 	.word	index@(triton_poi_fused_mean_mul_sigmoid_42)
        /*0008*/ 	.word	0x00000012


	//----- nvinfo : EIATTR_MIN_STACK_SIZE
	.align		4
.L_1:
        /*000c*/ 	.byte	0x04, 0x12
        /*000e*/ 	.short	(.L_3 - .L_2)
	.align		4
.L_2:
        /*0010*/ 	.word	index@(triton_poi_fused_mean_mul_sigmoid_42)
        /*0014*/ 	.word	0x00000000


	//----- nvinfo : EIATTR_FRAME_SIZE
	.align		4
.L_3:
        /*0018*/ 	.byte	0x04, 0x11
        /*001a*/ 	.short	(.L_5 - .L_4)
	.align		4
.L_4:
        /*001c*/ 	.word	index@(triton_poi_fused_mean_mul_sigmoid_42)
        /*0020*/ 	.word	0x00000000


	//----- nvinfo : EIATTR_MIN_STACK_SIZE
	.align		4
.L_5:
        /*0024*/ 	.byte	0x04, 0x12
        /*0026*/ 	.short	(.L_7 - .L_6)
	.align		4
.L_6:
        /*0028*/ 	.word	index@(triton_poi_fused_mean_mul_sigmoid_42)
        /*002c*/ 	.word	0x00000000
.L_7:


//--------------------- .nv.info.triton_poi_fused_mean_mul_sigmoid_42 --------------------------
	.section	.nv.info.triton_poi_fused_mean_mul_sigmoid_42,"",@"SHT_CUDA_INFO"
	.sectionflags	@""
	.align	4


	//----- nvinfo : EIATTR_CUDA_API_VERSION
	.align		4
        /*0000*/ 	.byte	0x04, 0x37
        /*0002*/ 	.short	(.L_9 - .L_8)
.L_8:
        /*0004*/ 	.word	0x0000007c


	//----- nvinfo : EIATTR_KPARAM_INFO
	.align		4
.L_9:
        /*0008*/ 	.byte	0x04, 0x17
        /*000a*/ 	.short	(.L_11 - .L_10)
.L_10:
        /*000c*/ 	.word	0x00000000
        /*0010*/ 	.short	0x0002
        /*0012*/ 	.short	0x0010
        /*0014*/ 	.byte	0x00, 0xf0, 0x11, 0x00


	//----- nvinfo : EIATTR_KPARAM_INFO
	.align		4
.L_11:
        /*0018*/ 	.byte	0x04, 0x17
        /*001a*/ 	.short	(.L_13 - .L_12)
.L_12:
        /*001c*/ 	.word	0x00000000
        /*0020*/ 	.short	0x0001
        /*0022*/ 	.short	0x0008
        /*0024*/ 	.byte	0x00, 0xf4, 0x21, 0x00


	//----- nvinfo : EIATTR_KPARAM_INFO
	.align		4
.L_13:
        /*0028*/ 	.byte	0x04, 0x17
        /*002a*/ 	.short	(.L_15 - .L_14)
.L_14:
        /*002c*/ 	.word	0x00000000
        /*0030*/ 	.short	0x0000
        /*0032*/ 	.short	0x0000
        /*0034*/ 	.byte	0x00, 0xf4, 0x21, 0x00


	//----- nvinfo : EIATTR_SPARSE_MMA_MASK
	.align		4
.L_15:
        /*0038*/ 	.byte	0x03, 0x50
        /*003a*/ 	.short	0x0000


	//----- nvinfo : EIATTR_MAXREG_COUNT
	.align		4
        /*003c*/ 	.byte	0x03, 0x1b
        /*003e*/ 	.short	0x00ff


	//----- nvinfo : EIATTR_EXIT_INSTR_OFFSETS
	.align		4
        /*0040*/ 	.byte	0x04, 0x1c
        /*0042*/ 	.short	(.L_17 - .L_16)


	//   ....[0]....
.L_16:
        /*0044*/ 	.word	0x00000520


	//   ....[1]....
        /*0048*/ 	.word	0x00000550


	//----- nvinfo : EIATTR_REQNTID
	.align		4
.L_17:
        /*004c*/ 	.byte	0x04, 0x10
        /*004e*/ 	.short	(.L_19 - .L_18)
.L_18:
        /*0050*/ 	.word	0x00000080
        /*0054*/ 	.word	0x00000001
        /*0058*/ 	.word	0x00000001


	//----- nvinfo : EIATTR_CBANK_PARAM_SIZE
	.align		4
.L_19:
        /*005c*/ 	.byte	0x03, 0x19
        /*005e*/ 	.short	0x0014


	//----- nvinfo : EIATTR_PARAM_CBANK
	.align		4
        /*0060*/ 	.byte	0x04, 0x0a
        /*0062*/ 	.short	(.L_21 - .L_20)
	.align		4
.L_20:
        /*0064*/ 	.word	index@(.nv.constant0.triton_poi_fused_mean_mul_sigmoid_42)
        /*0068*/ 	.short	0x0210
        /*006a*/ 	.short	0x0014


	//----- nvinfo : EIATTR_SW_WAR
	.align		4
.L_21:
        /*006c*/ 	.byte	0x04, 0x36
        /*006e*/ 	.short	(.L_23 - .L_22)
.L_22:
        /*0070*/ 	.word	0x00000008
.L_23:


//--------------------- .nv.callgraph             --------------------------
	.section	.nv.callgraph,"",@"SHT_CUDA_CALLGRAPH"
	.align	4
	.sectionentsize	8
	.align		4
        /*0000*/ 	.word	0x00000000
	.align		4
        /*0004*/ 	.word	0xffffffff
	.align		4
        /*0008*/ 	.word	0x00000000
	.align		4
        /*000c*/ 	.word	0xfffffffe
	.align		4
        /*0010*/ 	.word	0x00000000
	.align		4
        /*0014*/ 	.word	0xfffffffd
	.align		4
        /*0018*/ 	.word	0x00000000
	.align		4
        /*001c*/ 	.word	0xfffffffc


//--------------------- .text.triton_poi_fused_mean_mul_sigmoid_42 --------------------------
	.section	.text.triton_poi_fused_mean_mul_sigmoid_42,"ax",@progbits
	.align	128
        .global         triton_poi_fused_mean_mul_sigmoid_42
        .type           triton_poi_fused_mean_mul_sigmoid_42,@function
        .size           triton_poi_fused_mean_mul_sigmoid_42,(.L_x_1 - triton_poi_fused_mean_mul_sigmoid_42)
        .other          triton_poi_fused_mean_mul_sigmoid_42,@"STO_CUDA_ENTRY STV_DEFAULT"
triton_poi_fused_mean_mul_sigmoid_42:
.text.triton_poi_fused_mean_mul_sigmoid_42:
[----:B------:R-:W0:Y:S02]  /*0000*/  LDC R1, c[0x0][0x28] ;  /* 0x00000a00ff017b82 */ /* 0x000e240000000800 */
[----:B------:R-:W1:Y:S01]  /*0010*/  S2R R0, SR_TID.X ;  /* 0x0000000000007919 */ /* 0x000e620000002100 */
[----:B------:R-:W-:Y:S01]  /*0020*/  ULDC.64 UR4, c[0x0][0x208] ;  /* 0x0000820000047ab9 */ /* 0x000fe20000000a00 */
[----:B------:R-:W2:Y:S01]  /*0030*/  S2R R3, SR_CTAID.X ;  /* 0x0000000000037919 */ /* 0x000ea20000002500 */
[----:B-1----:R-:W-:-:S04]  /*0040*/  LOP3.LUT R0, R0, 0x7f, RZ, 0xc0, !PT ;  /* 0x0000007f00007812 */ /* 0x002fc800078ec0ff */
[----:B--2---:R-:W-:Y:S02]  /*0050*/  LEA R0, R3, R0, 0x7 ;  /* 0x0000000003007211 */ /* 0x004fe400078e38ff */
[----:B------:R-:W1:Y:S02]  /*0060*/  LDC.64 R2, c[0x0][0x210] ;  /* 0x00008400ff027b82 */ /* 0x000e640000000a00 */
[C---:B------:R-:W-:Y:S01]  /*0070*/  ISETP.GE.AND P0, PT, R0.reuse, 0x1500, PT ;  /* 0x000015000000780c */ /* 0x040fe20003f06270 */
[----:B------:R-:W-:-:S05]  /*0080*/  IMAD.HI R4, R0, 0x30c30c31, RZ ;  /* 0x30c30c3100047827 */ /* 0x000fca00078e02ff */
[----:B------:R-:W-:-:S04]  /*0090*/  SHF.R.U32.HI R5, RZ, 0x1f, R4 ;  /* 0x0000001fff057819 */ /* 0x000fc80000011604 */
[----:B------:R-:W-:-:S05]  /*00a0*/  LEA.HI.SX32 R5, R4, R5, 0x18 ;  /* 0x0000000504057211 */ /* 0x000fca00078fc2ff */
[----:B------:R-:W-:-:S04]  /*00b0*/  IMAD R4, R5, -0x540, R0 ;  /* 0xfffffac005047824 */ /* 0x000fc800078e0200 */
[----:B------:R-:W-:Y:S01]  /*00c0*/  IMAD R7, R5, 0x1500, R4 ;  /* 0x0000150005077824 */ /* 0x000fe200078e0204 */
[----:B------:R-:W-:Y:S01]  /*00d0*/  HFMA2.MMA R6, -RZ, RZ, 0, 0 ;  /* 0x00000000ff067435 */ /* 0x000fe200000001ff */
[----:B------:R-:W-:Y:S02]  /*00e0*/  CS2R R4, SRZ ;  /* 0x0000000000047805 */ /* 0x000fe4000001ff00 */
[--C-:B-1----:R-:W-:Y:S01]  /*00f0*/  IMAD.WIDE R8, R7, 0x4, R2.reuse ;  /* 0x0000000407087825 */ /* 0x102fe200078e0202 */
[----:B------:R-:W-:Y:S02]  /*0100*/  IADD3 R11, R7, 0x540, RZ ;  /* 0x00000540070b7810 */ /* 0x000fe40007ffe0ff */
[----:B------:R-:W-:Y:S02]  /*0110*/  IADD3 R13, R7, 0xa80, RZ ;  /* 0x00000a80070d7810 */ /* 0x000fe40007ffe0ff */
[----:B------:R-:W-:Y:S01]  /*0120*/  IADD3 R15, R7, 0xfc0, RZ ;  /* 0x00000fc0070f7810 */ /* 0x000fe20007ffe0ff */
[--C-:B------:R-:W-:Y:S01]  /*0130*/  IMAD.WIDE R10, R11, 0x4, R2.reuse ;  /* 0x000000040b0a7825 */ /* 0x100fe200078e0202 */
[----:B------:R-:W2:Y:S03]  /*0140*/  @!P0 LDG.E R4, desc[UR4][R8.64] ;  /* 0x0000000408048981 */ /* 0x000ea6000c1e1900 */
[--C-:B------:R-:W-:Y:S01]  /*0150*/  IMAD.WIDE R12, R13, 0x4, R2.reuse ;  /* 0x000000040d0c7825 */ /* 0x100fe200078e0202 */
[----:B------:R-:W3:Y:S03]  /*0160*/  @!P0 LDG.E R6, desc[UR4][R10.64] ;  /* 0x000000040a068981 */ /* 0x000ee6000c1e1900 */
[----:B------:R-:W-:Y:S01]  /*0170*/  IMAD.WIDE R14, R15, 0x4, R2 ;  /* 0x000000040f0e7825 */ /* 0x000fe200078e0202 */
[----:B------:R-:W-:Y:S01]  /*0180*/  MOV R2, RZ ;  /* 0x000000ff00027202 */ /* 0x000fe20000000f00 */
[----:B------:R-:W4:Y:S05]  /*0190*/  @!P0 LDG.E R5, desc[UR4][R12.64] ;  /* 0x000000040c058981 */ /* 0x000f2a000c1e1900 */
[----:B------:R1:W5:Y:S02]  /*01a0*/  @!P0 LDG.E R2, desc[UR4][R14.64] ;  /* 0x000000040e028981 */ /* 0x000364000c1e1900 */
[----:B-1----:R-:W-:Y:S01]  /*01b0*/  HFMA2.MMA R15, -RZ, RZ, 1.625, 0 ;  /* 0x3e800000ff0f7435 */ /* 0x002fe200000001ff */
[----:B--2---:R-:W-:Y:S01]  /*01c0*/  FADD R3, RZ, -R4 ;  /* 0x80000004ff037221 */ /* 0x004fe20000000000 */
[----:B---3--:R-:W-:-:S03]  /*01d0*/  FADD R7, RZ, -R6 ;  /* 0x80000006ff077221 */ /* 0x008fc60000000000 */
[----:B------:R-:W-:Y:S01]  /*01e0*/  FMUL R3, R3, 1.4426950216293334961 ;  /* 0x3fb8aa3b03037820 */ /* 0x000fe20000400000 */
[----:B------:R-:W-:Y:S01]  /*01f0*/  FMUL R8, R7, 1.4426950216293334961 ;  /* 0x3fb8aa3b07087820 */ /* 0x000fe20000400000 */
[----:B----4-:R-:W-:-:S03]  /*0200*/  FADD R9, RZ, -R5 ;  /* 0x80000005ff097221 */ /* 0x010fc60000000000 */
[----:B------:R-:W-:Y:S02]  /*0210*/  FSETP.GEU.AND P1, PT, R3, -126, PT ;  /* 0xc2fc00000300780b */ /* 0x000fe40003f2e000 */
[----:B------:R-:W-:Y:S01]  /*0220*/  FSETP.GEU.AND P2, PT, R8, -126, PT ;  /* 0xc2fc00000800780b */ /* 0x000fe20003f4e000 */
[----:B------:R-:W-:Y:S01]  /*0230*/  FMUL R10, R9, 1.4426950216293334961 ;  /* 0x3fb8aa3b090a7820 */ /* 0x000fe20000400000 */
[----:B-----5:R-:W-:-:S04]  /*0240*/  FADD R7, RZ, -R2 ;  /* 0x80000002ff077221 */ /* 0x020fc80000000000 */
[----:B------:R-:W-:Y:S01]  /*0250*/  FMUL R12, R7, 1.4426950216293334961 ;  /* 0x3fb8aa3b070c7820 */ /* 0x000fe20000400000 */
[----:B------:R-:W-:-:S04]  /*0260*/  FSETP.GEU.AND P4, PT, R10, -126, PT ;  /* 0xc2fc00000a00780b */ /* 0x000fc80003f8e000 */
[----:B------:R-:W-:Y:S01]  /*0270*/  @!P1 FMUL R3, R3, 0.5 ;  /* 0x3f00000003039820 */ /* 0x000fe20000400000 */
[----:B------:R-:W-:Y:S01]  /*0280*/  FSETP.GEU.AND P3, PT, R12, -126, PT ;  /* 0xc2fc00000c00780b */ /* 0x000fe20003f6e000 */
[----:B------:R-:W-:Y:S02]  /*0290*/  @!P2 FMUL R8, R8, 0.5 ;  /* 0x3f0000000808a820 */ /* 0x000fe40000400000 */
[----:B------:R-:W1:Y:S05]  /*02a0*/  MUFU.EX2 R7, R3 ;  /* 0x0000000300077308 */ /* 0x000e6a0000000800 */
[----:B------:R-:W-:-:S03]  /*02b0*/  @!P4 FMUL R10, R10, 0.5 ;  /* 0x3f0000000a0ac820 */ /* 0x000fc60000400000 */
[----:B------:R-:W2:Y:S02]  /*02c0*/  MUFU.EX2 R9, R8 ;  /* 0x0000000800097308 */ /* 0x000ea40000000800 */
[----:B------:R-:W-:Y:S01]  /*02d0*/  @!P3 FMUL R12, R12, 0.5 ;  /* 0x3f0000000c0cb820 */ /* 0x000fe20000400000 */
[----:B-1----:R-:W-:-:S05]  /*02e0*/  @!P1 FMUL R7, R7, R7 ;  /* 0x0000000707079220 */ /* 0x002fca0000400000 */
[----:B------:R1:W3:Y:S01]  /*02f0*/  MUFU.EX2 R11, R10 ;  /* 0x0000000a000b7308 */ /* 0x0002e20000000800 */
[----:B------:R-:W-:Y:S01]  /*0300*/  FADD R7, R7, 1 ;  /* 0x3f80000007077421 */ /* 0x000fe20000000000 */
[----:B--2---:R-:W-:-:S06]  /*0310*/  @!P2 FMUL R9, R9, R9 ;  /* 0x000000090909a220 */ /* 0x004fcc0000400000 */
[----:B------:R2:W4:Y:S01]  /*0320*/  MUFU.EX2 R14, R12 ;  /* 0x0000000c000e7308 */ /* 0x0005220000000800 */
[----:B------:R-:W-:Y:S01]  /*0330*/  FSETP.GT.AND P1, PT, R7, 8.50705917302346158658e+37, PT ;  /* 0x7e8000000700780b */ /* 0x000fe20003f24000 */
[----:B------:R-:W-:Y:S02]  /*0340*/  FADD R3, R9, 1 ;  /* 0x3f80000009037421 */ /* 0x000fe40000000000 */
[----:B------:R-:W5:Y:S01]  /*0350*/  LDC.64 R8, c[0x0][0x218] ;  /* 0x00008600ff087b82 */ /* 0x000f620000000a00 */
[----:B-1----:R-:W-:Y:S01]  /*0360*/  FSEL R10, R15, 1, P1 ;  /* 0x3f8000000f0a7808 */ /* 0x002fe20000800000 */
[----:B---3--:R-:W-:Y:S01]  /*0370*/  @!P4 FMUL R11, R11, R11 ;  /* 0x0000000b0b0bc220 */ /* 0x008fe20000400000 */
[----:B------:R-:W-:-:S03]  /*0380*/  FSETP.GT.AND P2, PT, R3, 8.50705917302346158658e+37, PT ;  /* 0x7e8000000300780b */ /* 0x000fc60003f44000 */
[----:B------:R-:W-:Y:S01]  /*0390*/  FADD R13, R11, 1 ;  /* 0x3f8000000b0d7421 */ /* 0x000fe20000000000 */
[----:B--2---:R-:W-:-:S03]  /*03a0*/  FSEL R12, R15, 1, P2 ;  /* 0x3f8000000f0c7808 */ /* 0x004fc60001000000 */
[----:B------:R-:W-:Y:S01]  /*03b0*/  @P1 FMUL R7, R7, 0.25 ;  /* 0x3e80000007071820 */ /* 0x000fe20000400000 */
[----:B----4-:R-:W-:Y:S01]  /*03c0*/  @!P3 FMUL R14, R14, R14 ;  /* 0x0000000e0e0eb220 */ /* 0x010fe20000400000 */
[----:B------:R-:W-:-:S03]  /*03d0*/  FSETP.GT.AND P3, PT, R13, 8.50705917302346158658e+37, PT ;  /* 0x7e8000000d00780b */ /* 0x000fc60003f64000 */
[----:B------:R-:W-:Y:S01]  /*03e0*/  FADD R14, R14, 1 ;  /* 0x3f8000000e0e7421 */ /* 0x000fe20000000000 */
[----:B------:R-:W1:Y:S01]  /*03f0*/  MUFU.RCP R7, R7 ;  /* 0x0000000700077308 */ /* 0x000e620000001000 */
[----:B------:R-:W-:-:S03]  /*0400*/  @P2 FMUL R3, R3, 0.25 ;  /* 0x3e80000003032820 */ /* 0x000fc60000400000 */
[----:B------:R-:W-:-:S04]  /*0410*/  FSETP.GT.AND P4, PT, R14, 8.50705917302346158658e+37, PT ;  /* 0x7e8000000e00780b */ /* 0x000fc80003f84000 */
[----:B------:R-:W2:Y:S01]  /*0420*/  MUFU.RCP R3, R3 ;  /* 0x0000000300037308 */ /* 0x000ea20000001000 */
[----:B------:R-:W-:Y:S01]  /*0430*/  @P3 FMUL R13, R13, 0.25 ;  /* 0x3e8000000d0d3820 */ /* 0x000fe20000400000 */
[----:B-----5:R-:W-:-:S04]  /*0440*/  IMAD.WIDE R8, R0, 0x4, R8 ;  /* 0x0000000400087825 */ /* 0x020fc800078e0208 */
[----:B-1----:R-:W-:Y:S02]  /*0450*/  FMUL R7, R7, R10 ;  /* 0x0000000a07077220 */ /* 0x002fe40000400000 */
[----:B------:R-:W1:Y:S01]  /*0460*/  MUFU.RCP R13, R13 ;  /* 0x0000000d000d7308 */ /* 0x000e620000001000 */
[----:B------:R-:W-:Y:S01]  /*0470*/  @P4 FMUL R14, R14, 0.25 ;  /* 0x3e8000000e0e4820 */ /* 0x000fe20000400000 */
[----:B------:R-:W-:Y:S01]  /*0480*/  FSEL R10, R15, 1, P3 ;  /* 0x3f8000000f0a7808 */ /* 0x000fe20001800000 */
[----:B--2---:R-:W-:-:S05]  /*0490*/  FMUL R11, R3, R12 ;  /* 0x0000000c030b7220 */ /* 0x004fca0000400000 */
[----:B------:R-:W2:Y:S01]  /*04a0*/  MUFU.RCP R14, R14 ;  /* 0x0000000e000e7308 */ /* 0x000ea20000001000 */
[----:B------:R-:W-:Y:S01]  /*04b0*/  FSEL R3, R15, 1, P4 ;  /* 0x3f8000000f037808 */ /* 0x000fe20002000000 */
[----:B------:R-:W-:-:S04]  /*04c0*/  FMUL R6, R11, R6 ;  /* 0x000000060b067220 */ /* 0x000fc80000400000 */
[----:B------:R-:W-:Y:S01]  /*04d0*/  FFMA R6, R7, R4, R6 ;  /* 0x0000000407067223 */ /* 0x000fe20000000006 */
[----:B-1----:R-:W-:-:S04]  /*04e0*/  FMUL R13, R13, R10 ;  /* 0x0000000a0d0d7220 */ /* 0x002fc80000400000 */
[----:B------:R-:W-:Y:S01]  /*04f0*/  FFMA R13, R13, R5, R6 ;  /* 0x000000050d0d7223 */ /* 0x000fe20000000006 */
[----:B--2---:R-:W-:-:S04]  /*0500*/  FMUL R4, R14, R3 ;  /* 0x000000030e047220 */ /* 0x004fc80000400000 */
[----:B------:R-:W-:Y:S01]  /*0510*/  FFMA R4, R4, R2, R13 ;  /* 0x0000000204047223 */ /* 0x000fe2000000000d */
[----:B------:R-:W-:Y:S06]  /*0520*/  @P0 EXIT ;  /* 0x000000000000094d */ /* 0x000fec0003800000 */
[----:B------:R-:W-:-:S05]  /*0530*/  FMUL R3, R4, 0.25 ;  /* 0x3e80000004037820 */ /* 0x000fca0000400000 */
[----:B------:R-:W-:Y:S01]  /*0540*/  STG.E desc[UR4][R8.64], R3 ;  /* 0x0000000308007986 */ /* 0x000fe2000c101904 */
[----:B------:R-:W-:Y:S05]  /*0550*/  EXIT ;  /* 0x000000000000794d */ /* 0x000fea0003800000 */
.L_x_0:
[----:B------:R-:W-:-:S00]  /*0560*/  BRA `(.L_x_0) ;  /* 0xfffffffc00fc7947 */ /* 0x000fc0000383ffff */
[----:B------:R-:W-:-:S00]  /*0570*/  NOP ;  /* 0x0000000000007918 */ /* 0x000fc00000000000 */
        /* <DEDUP_REMOVED lines=8> */
.L_x_1:


//--------------------- .nv.constant0.triton_poi_fused_mean_mul_sigmoid_42 --------------------------
	.section	.nv.constant0.triton_poi_fused_mean_mul_sigmoid_42,"a",@progbits
	.sectionflags	@""
	.align	4
.nv.constant0.triton_poi_fused_mean_mul_sigmoid_42:
	.zero		548
